//
// Generated by NVIDIA NVVM Compiler
//
// Compiler Build ID: CL-36424714
// Cuda compilation tools, release 13.0, V13.0.88
// Based on NVVM 20.0.0
//

.version 9.0
.target sm_100
.address_size 64

	// .globl	_Z16computeDistancesPKfS0_S0_S0_Pfm

.visible .entry _Z16computeDistancesPKfS0_S0_S0_Pfm(
	.param .u64 .ptr .align 1 _Z16computeDistancesPKfS0_S0_S0_Pfm_param_0,
	.param .u64 .ptr .align 1 _Z16computeDistancesPKfS0_S0_S0_Pfm_param_1,
	.param .u64 .ptr .align 1 _Z16computeDistancesPKfS0_S0_S0_Pfm_param_2,
	.param .u64 .ptr .align 1 _Z16computeDistancesPKfS0_S0_S0_Pfm_param_3,
	.param .u64 .ptr .align 1 _Z16computeDistancesPKfS0_S0_S0_Pfm_param_4,
	.param .u64 _Z16computeDistancesPKfS0_S0_S0_Pfm_param_5
)
{
	.reg .pred 	%p<2>;
	.reg .b32 	%r<5>;
	.reg .b32 	%f<10>;
	.reg .b64 	%rd<19>;

	ld.param.u64 	%rd2, [_Z16computeDistancesPKfS0_S0_S0_Pfm_param_0];
	ld.param.u64 	%rd3, [_Z16computeDistancesPKfS0_S0_S0_Pfm_param_1];
	ld.param.u64 	%rd4, [_Z16computeDistancesPKfS0_S0_S0_Pfm_param_2];
	ld.param.u64 	%rd5, [_Z16computeDistancesPKfS0_S0_S0_Pfm_param_3];
	ld.param.u64 	%rd6, [_Z16computeDistancesPKfS0_S0_S0_Pfm_param_4];
	ld.param.u64 	%rd7, [_Z16computeDistancesPKfS0_S0_S0_Pfm_param_5];
	mov.u32 	%r1, %ctaid.x;
	mov.u32 	%r2, %ntid.x;
	mov.u32 	%r3, %tid.x;
	mad.lo.s32 	%r4, %r1, %r2, %r3;
	cvt.s64.s32 	%rd1, %r4;
	setp.le.u64 	%p1, %rd7, %rd1;
	@%p1 bra 	$L__BB0_2;
	cvta.to.global.u64 	%rd8, %rd2;
	cvta.to.global.u64 	%rd9, %rd3;
	cvta.to.global.u64 	%rd10, %rd4;
	cvta.to.global.u64 	%rd11, %rd5;
	cvta.to.global.u64 	%rd12, %rd6;
	shl.b64 	%rd13, %rd1, 2;
	add.s64 	%rd14, %rd8, %rd13;
	ld.global.f32 	%f1, [%rd14];
	add.s64 	%rd15, %rd9, %rd13;
	ld.global.f32 	%f2, [%rd15];
	add.s64 	%rd16, %rd10, %rd13;
	ld.global.f32 	%f3, [%rd16];
	add.s64 	%rd17, %rd11, %rd13;
	ld.global.f32 	%f4, [%rd17];
	sub.f32 	%f5, %f3, %f1;
	sub.f32 	%f6, %f4, %f2;
	mul.f32 	%f7, %f6, %f6;
	fma.rn.f32 	%f8, %f5, %f5, %f7;
	sqrt.rn.f32 	%f9, %f8;
	add.s64 	%rd18, %rd12, %rd13;
	st.global.f32 	[%rd18], %f9;
$L__BB0_2:
	ret;

}


// ===== COMPILED SASS (sm_100) =====

	.target	sm_100

	.elftype	@"ET_EXEC"


//--------------------- .note.nv.tkinfo           --------------------------
	.section	.note.nv.tkinfo,"",@"SHT_NOTE"
	.sectionflags	@"SHF_NOTE_NV_TKINFO"
	.tkinfo
        /*0018*/ 	.word	0x00000002
        /*0030*/ 	.string	""
        /*0030*/ 	.string	"ptxas"
        /*0030*/ 	.string	"Cuda compilation tools, release 13.0, V13.0.88"
        /*0030*/ 	.string	"Build cuda_13.0.r13.0/compiler.36424714_0"
        /*0030*/ 	.string	"-arch sm_100 -m 64 "



//--------------------- .note.nv.cuinfo           --------------------------
	.section	.note.nv.cuinfo,"",@"SHT_NOTE"
	.sectionflags	@"SHF_NOTE_NV_CUINFO"
        /*0018*/ 	.short	0x0002
        /*001a*/ 	.short	0x0064
        /*001c*/ 	.short	0x0082
	.zero		2


//--------------------- .nv.info                  --------------------------
	.section	.nv.info,"",@"SHT_CUDA_INFO"
	.align	4


	//----- nvinfo : EIATTR_REGCOUNT
	.align		4
        /*0000*/ 	.byte	0x04, 0x2f
        /*0002*/ 	.short	(.L_1 - .L_0)
	.align		4
.L_0:
        /*0004*/ 	.word	index@(_Z16computeDistancesPKfS0_S0_S0_Pfm)
        /*0008*/ 	.word	0x00000010


	//----- nvinfo : EIATTR_FRAME_SIZE
	.align		4
.L_1:
        /*000c*/ 	.byte	0x04, 0x11
        /*000e*/ 	.short	(.L_3 - .L_2)
	.align		4
.L_2:
        /*0010*/ 	.word	index@($__internal_0_$__cuda_sm20_sqrt_rn_f32_slowpath)
        /*0014*/ 	.word	0x00000000


	//----- nvinfo : EIATTR_FRAME_SIZE
	.align		4
.L_3:
        /*0018*/ 	.byte	0x04, 0x11
        /*001a*/ 	.short	(.L_5 - .L_4)
	.align		4
.L_4:
        /*001c*/ 	.word	index@(_Z16computeDistancesPKfS0_S0_S0_Pfm)
        /*0020*/ 	.word	0x00000000


	//----- nvinfo : EIATTR_MIN_STACK_SIZE
	.align		4
.L_5:
        /*0024*/ 	.byte	0x04, 0x12
        /*0026*/ 	.short	(.L_7 - .L_6)
	.align		4
.L_6:
        /*0028*/ 	.word	index@(_Z16computeDistancesPKfS0_S0_S0_Pfm)
        /*002c*/ 	.word	0x00000000
.L_7:


//--------------------- .nv.compat                --------------------------
	.section	.nv.compat,"",@"SHT_CUDA_COMPAT_INFO"
	.align	4
        /*0000*/ 	.byte	0x02, 0x09, 0x00, 0x00, 0x02, 0x02, 0x01, 0x00, 0x02, 0x05, 0x05, 0x00, 0x03, 0x07, 0x01, 0x01
        /*0010*/ 	.byte	0x02, 0x03, 0x00, 0x00, 0x02, 0x06, 0x01, 0x00, 0x04, 0x0b, 0x08, 0x00, 0x01, 0x00, 0x00, 0x00
        /*0020*/ 	.byte	0x00, 0x00, 0x00, 0x00


//--------------------- .nv.info._Z16computeDistancesPKfS0_S0_S0_Pfm --------------------------
	.section	.nv.info._Z16computeDistancesPKfS0_S0_S0_Pfm,"",@"SHT_CUDA_INFO"
	.sectionflags	@""
	.align	4


	//----- nvinfo : EIATTR_CUDA_API_VERSION
	.align		4
        /*0000*/ 	.byte	0x04, 0x37
        /*0002*/ 	.short	(.L_9 - .L_8)
.L_8:
        /*0004*/ 	.word	0x00000082


	//----- nvinfo : EIATTR_KPARAM_INFO
	.align		4
.L_9:
        /*0008*/ 	.byte	0x04, 0x17
        /*000a*/ 	.short	(.L_11 - .L_10)
.L_10:
        /*000c*/ 	.word	0x00000000
        /*0010*/ 	.short	0x0005
        /*0012*/ 	.short	0x0028
        /*0014*/ 	.byte	0x00, 0xf0, 0x21, 0x00


	//----- nvinfo : EIATTR_KPARAM_INFO
	.align		4
.L_11:
        /*0018*/ 	.byte	0x04, 0x17
        /*001a*/ 	.short	(.L_13 - .L_12)
.L_12:
        /*001c*/ 	.word	0x00000000
        /*0020*/ 	.short	0x0004
        /*0022*/ 	.short	0x0020
        /*0024*/ 	.byte	0x00, 0xf5, 0x21, 0x00


	//----- nvinfo : EIATTR_KPARAM_INFO
	.align		4
.L_13:
        /*0028*/ 	.byte	0x04, 0x17
        /*002a*/ 	.short	(.L_15 - .L_14)
.L_14:
        /*002c*/ 	.word	0x00000000
        /*0030*/ 	.short	0x0003
        /*0032*/ 	.short	0x0018
        /*0034*/ 	.byte	0x00, 0xf5, 0x21, 0x00


	//----- nvinfo : EIATTR_KPARAM_INFO
	.align		4
.L_15:
        /*0038*/ 	.byte	0x04, 0x17
        /*003a*/ 	.short	(.L_17 - .L_16)
.L_16:
        /*003c*/ 	.word	0x00000000
        /*0040*/ 	.short	0x0002
        /*0042*/ 	.short	0x0010
        /*0044*/ 	.byte	0x00, 0xf5, 0x21, 0x00


	//----- nvinfo : EIATTR_KPARAM_INFO
	.align		4
.L_17:
        /*0048*/ 	.byte	0x04, 0x17
        /*004a*/ 	.short	(.L_19 - .L_18)
.L_18:
        /*004c*/ 	.word	0x00000000
        /*0050*/ 	.short	0x0001
        /*0052*/ 	.short	0x0008
        /*0054*/ 	.byte	0x00, 0xf5, 0x21, 0x00


	//----- nvinfo : EIATTR_KPARAM_INFO
	.align		4
.L_19:
        /*0058*/ 	.byte	0x04, 0x17
        /*005a*/ 	.short	(.L_21 - .L_20)
.L_20:
        /*005c*/ 	.word	0x00000000
        /*0060*/ 	.short	0x0000
        /*0062*/ 	.short	0x0000
        /*0064*/ 	.byte	0x00, 0xf5, 0x21, 0x00


	//----- nvinfo : EIATTR_SPARSE_MMA_MASK
	.align		4
.L_21:
        /*0068*/ 	.byte	0x03, 0x50
        /*006a*/ 	.short	0x0000


	//----- nvinfo : EIATTR_MAXREG_COUNT
	.align		4
        /*006c*/ 	.byte	0x03, 0x1b
        /*006e*/ 	.short	0x00ff


	//----- nvinfo : EIATTR_MERCURY_ISA_VERSION
	.align		4
        /*0070*/ 	.byte	0x03, 0x5f
        /*0072*/ 	.short	0x0101


	//----- nvinfo : EIATTR_VRC_CTA_INIT_COUNT
	.align		4
        /*0074*/ 	.byte	0x02, 0x4a
	.zero		1
	.zero		1


	//----- nvinfo : EIATTR_EXIT_INSTR_OFFSETS
	.align		4
        /*0078*/ 	.byte	0x04, 0x1c
        /*007a*/ 	.short	(.L_23 - .L_22)


	//   ....[0]....
.L_22:
        /*007c*/ 	.word	0x00000090


	//   ....[1]....
        /*0080*/ 	.word	0x00000300


	//----- nvinfo : EIATTR_CRS_STACK_SIZE
	.align		4
.L_23:
        /*0084*/ 	.byte	0x04, 0x1e
        /*0086*/ 	.short	(.L_25 - .L_24)
.L_24:
        /*0088*/ 	.word	0x00000000


	//----- nvinfo : EIATTR_CBANK_PARAM_SIZE
	.align		4
.L_25:
        /*008c*/ 	.byte	0x03, 0x19
        /*008e*/ 	.short	0x0030


	//----- nvinfo : EIATTR_PARAM_CBANK
	.align		4
        /*0090*/ 	.byte	0x04, 0x0a
        /*0092*/ 	.short	(.L_27 - .L_26)
	.align		4
.L_26:
        /*0094*/ 	.word	index@(.nv.constant0._Z16computeDistancesPKfS0_S0_S0_Pfm)
        /*0098*/ 	.short	0x0380
        /*009a*/ 	.short	0x0030


	//----- nvinfo : EIATTR_SW_WAR
	.align		4
.L_27:
        /*009c*/ 	.byte	0x04, 0x36
        /*009e*/ 	.short	(.L_29 - .L_28)
.L_28:
        /*00a0*/ 	.word	0x00000008
.L_29:


//--------------------- .nv.callgraph             --------------------------
	.section	.nv.callgraph,"",@"SHT_CUDA_CALLGRAPH"
	.align	4
	.sectionentsize	8
	.align		4
        /*0000*/ 	.word	0x00000000
	.align		4
        /*0004*/ 	.word	0xffffffff
	.align		4
        /*0008*/ 	.word	0x00000000
	.align		4
        /*000c*/ 	.word	0xfffffffe
	.align		4
        /*0010*/ 	.word	0x00000000
	.align		4
        /*0014*/ 	.word	0xfffffffd
	.align		4
        /*0018*/ 	.word	0x00000000
	.align		4
        /*001c*/ 	.word	0xfffffffc


//--------------------- .text._Z16computeDistancesPKfS0_S0_S0_Pfm --------------------------
	.section	.text._Z16computeDistancesPKfS0_S0_S0_Pfm,"ax",@progbits
	.align	128
        .global         _Z16computeDistancesPKfS0_S0_S0_Pfm
        .type           _Z16computeDistancesPKfS0_S0_S0_Pfm,@function
        .size           _Z16computeDistancesPKfS0_S0_S0_Pfm,(.L_x_5 - _Z16computeDistancesPKfS0_S0_S0_Pfm)
        .other          _Z16computeDistancesPKfS0_S0_S0_Pfm,@"STO_CUDA_ENTRY STV_DEFAULT"
_Z16computeDistancesPKfS0_S0_S0_Pfm:
.text._Z16computeDistancesPKfS0_S0_S0_Pfm:
[----:B------:R-:W-:Y:S01]  /*0000*/  LDC R1, c[0x0][0x37c] ;  /* 0x0000df00ff017b82 */ /* 0x000fe20000000800 */
[----:B------:R-:W0:Y:S07]  /*0010*/  S2R R3, SR_TID.X ;  /* 0x0000000000037919 */ /* 0x000e2e0000002100 */
[----:B------:R-:W0:Y:S01]  /*0020*/  S2UR UR4, SR_CTAID.X ;  /* 0x00000000000479c3 */ /* 0x000e220000002500 */
[----:B------:R-:W1:Y:S07]  /*0030*/  LDCU.64 UR6, c[0x0][0x3a8] ;  /* 0x00007500ff0677ac */ /* 0x000e6e0008000a00 */
[----:B------:R-:W0:Y:S02]  /*0040*/  LDC R2, c[0x0][0x360] ;  /* 0x0000d800ff027b82 */ /* 0x000e240000000800 */
[----:B0-----:R-:W-:-:S05]  /*0050*/  IMAD R2, R2, UR4, R3 ;  /* 0x0000000402027c24 */ /* 0x001fca000f8e0203 */
[----:B-1----:R-:W-:Y:S02]  /*0060*/  ISETP.GE.U32.AND P0, PT, R2, UR6, PT ;  /* 0x0000000602007c0c */ /* 0x002fe4000bf06070 */
[----:B------:R-:W-:-:S04]  /*0070*/  SHF.R.S32.HI R5, RZ, 0x1f, R2 ;  /* 0x0000001fff057819 */ /* 0x000fc80000011402 */
[----:B------:R-:W-:-:S13]  /*0080*/  ISETP.GE.U32.AND.EX P0, PT, R5, UR7, PT, P0 ;  /* 0x0000000705007c0c */ /* 0x000fda000bf06100 */
[----:B------:R-:W-:Y:S05]  /*0090*/  @P0 EXIT ;  /* 0x000000000000094d */ /* 0x000fea0003800000 */
[----:B------:R-:W0:Y:S01]  /*00a0*/  LDCU.128 UR12, c[0x0][0x390] ;  /* 0x00007200ff0c77ac */ /* 0x000e220008000c00 */
[C---:B------:R-:W-:Y:S01]  /*00b0*/  IMAD.SHL.U32 R3, R2.reuse, 0x4, RZ ;  /* 0x0000000402037824 */ /* 0x040fe200078e00ff */
[----:B------:R-:W-:Y:S01]  /*00c0*/  SHF.L.U64.HI R2, R2, 0x2, R5 ;  /* 0x0000000202027819 */ /* 0x000fe20000010205 */
[----:B------:R-:W1:Y:S01]  /*00d0*/  LDCU.128 UR8, c[0x0][0x380] ;  /* 0x00007000ff0877ac */ /* 0x000e620008000c00 */
[----:B------:R-:W2:Y:S02]  /*00e0*/  LDCU.64 UR4, c[0x0][0x358] ;  /* 0x00006b00ff0477ac */ /* 0x000ea40008000a00 */
[C---:B0-----:R-:W-:Y:S02]  /*00f0*/  IADD3 R10, P3, PT, R3.reuse, UR14, RZ ;  /* 0x0000000e030a7c10 */ /* 0x041fe4000ff7e0ff */
[C---:B------:R-:W-:Y:S02]  /*0100*/  IADD3 R8, P2, PT, R3.reuse, UR12, RZ ;  /* 0x0000000c03087c10 */ /* 0x040fe4000ff5e0ff */
[----:B-1----:R-:W-:-:S02]  /*0110*/  IADD3 R6, P1, PT, R3, UR10, RZ ;  /* 0x0000000a03067c10 */ /* 0x002fc4000ff3e0ff */
[C---:B------:R-:W-:Y:S02]  /*0120*/  IADD3.X R11, PT, PT, R2.reuse, UR15, RZ, P3, !PT ;  /* 0x0000000f020b7c10 */ /* 0x040fe40009ffe4ff */
[----:B------:R-:W-:Y:S02]  /*0130*/  IADD3 R4, P0, PT, R3, UR8, RZ ;  /* 0x0000000803047c10 */ /* 0x000fe4000ff1e0ff */
[C---:B------:R-:W-:Y:S02]  /*0140*/  IADD3.X R7, PT, PT, R2.reuse, UR11, RZ, P1, !PT ;  /* 0x0000000b02077c10 */ /* 0x040fe40008ffe4ff */
[C---:B------:R-:W-:Y:S01]  /*0150*/  IADD3.X R9, PT, PT, R2.reuse, UR13, RZ, P2, !PT ;  /* 0x0000000d02097c10 */ /* 0x040fe200097fe4ff */
[----:B--2---:R-:W2:Y:S01]  /*0160*/  LDG.E R11, desc[UR4][R10.64] ;  /* 0x000000040a0b7981 */ /* 0x004ea2000c1e1900 */
[----:B------:R-:W-:-:S03]  /*0170*/  IADD3.X R5, PT, PT, R2, UR9, RZ, P0, !PT ;  /* 0x0000000902057c10 */ /* 0x000fc600087fe4ff */
[----:B------:R-:W2:Y:S04]  /*0180*/  LDG.E R6, desc[UR4][R6.64] ;  /* 0x0000000406067981 */ /* 0x000ea8000c1e1900 */
[----:B------:R-:W3:Y:S04]  /*0190*/  LDG.E R4, desc[UR4][R4.64] ;  /* 0x0000000404047981 */ /* 0x000ee8000c1e1900 */
[----:B------:R-:W3:Y:S01]  /*01a0*/  LDG.E R9, desc[UR4][R8.64] ;  /* 0x0000000408097981 */ /* 0x000ee2000c1e1900 */
[----:B------:R-:W-:Y:S01]  /*01b0*/  BSSY.RECONVERGENT B0, `(.L_x_0) ;  /* 0x0000010000007945 */ /* 0x000fe20003800200 */
[----:B--2---:R-:W-:-:S04]  /*01c0*/  FADD R12, -R6, R11 ;  /* 0x0000000b060c7221 */ /* 0x004fc80000000100 */
[----:B------:R-:W-:Y:S01]  /*01d0*/  FMUL R13, R12, R12 ;  /* 0x0000000c0c0d7220 */ /* 0x000fe20000400000 */
[----:B---3--:R-:W-:-:S04]  /*01e0*/  FADD R0, -R4, R9 ;  /* 0x0000000904007221 */ /* 0x008fc80000000100 */
[----:B------:R-:W-:-:S04]  /*01f0*/  FFMA R0, R0, R0, R13 ;  /* 0x0000000000007223 */ /* 0x000fc8000000000d */
[----:B------:R-:W-:Y:S01]  /*0200*/  VIADD R12, R0, 0xf3000000 ;  /* 0xf3000000000c7836 */ /* 0x000fe20000000000 */
[----:B------:R0:W1:Y:S04]  /*0210*/  MUFU.RSQ R13, R0 ;  /* 0x00000000000d7308 */ /* 0x0000680000001400 */
[----:B------:R-:W-:-:S13]  /*0220*/  ISETP.GT.U32.AND P0, PT, R12, 0x727fffff, PT ;  /* 0x727fffff0c00780c */ /* 0x000fda0003f04070 */
[----:B01----:R-:W-:Y:S05]  /*0230*/  @!P0 BRA `(.L_x_1) ;  /* 0x00000000000c8947 */ /* 0x003fea0003800000 */
[----:B------:R-:W-:-:S07]  /*0240*/  MOV R9, 0x260 ;  /* 0x0000026000097802 */ /* 0x000fce0000000f00 */
[----:B------:R-:W-:Y:S05]  /*0250*/  CALL.REL.NOINC `($__internal_0_$__cuda_sm20_sqrt_rn_f32_slowpath) ;  /* 0x00000000002c7944 */ /* 0x000fea0003c00000 */
[----:B------:R-:W-:Y:S05]  /*0260*/  BRA `(.L_x_2) ;  /* 0x0000000000107947 */ /* 0x000fea0003800000 */
.L_x_1:
[----:B------:R-:W-:Y:S01]  /*0270*/  FMUL.FTZ R7, R0, R13 ;  /* 0x0000000d00077220 */ /* 0x000fe20000410000 */
[----:B------:R-:W-:-:S03]  /*0280*/  FMUL.FTZ R13, R13, 0.5 ;  /* 0x3f0000000d0d7820 */ /* 0x000fc60000410000 */
[----:B------:R-:W-:-:S04]  /*0290*/  FFMA R0, -R7, R7, R0 ;  /* 0x0000000707007223 */ /* 0x000fc80000000100 */
[----:B------:R-:W-:-:S07]  /*02a0*/  FFMA R7, R0, R13, R7 ;  /* 0x0000000d00077223 */ /* 0x000fce0000000007 */
.L_x_2:
[----:B------:R-:W-:Y:S05]  /*02b0*/  BSYNC.RECONVERGENT B0 ;  /* 0x0000000000007941 */ /* 0x000fea0003800200 */
.L_x_0:
[----:B------:R-:W0:Y:S02]  /*02c0*/  LDCU.64 UR6, c[0x0][0x3a0] ;  /* 0x00007400ff0677ac */ /* 0x000e240008000a00 */
[----:B0-----:R-:W-:-:S04]  /*02d0*/  IADD3 R4, P0, PT, R3, UR6, RZ ;  /* 0x0000000603047c10 */ /* 0x001fc8000ff1e0ff */
[----:B------:R-:W-:-:S05]  /*02e0*/  IADD3.X R5, PT, PT, R2, UR7, RZ, P0, !PT ;  /* 0x0000000702057c10 */ /* 0x000fca00087fe4ff */
[----:B------:R-:W-:Y:S01]  /*02f0*/  STG.E desc[UR4][R4.64], R7 ;  /* 0x0000000704007986 */ /* 0x000fe2000c101904 */
[----:B------:R-:W-:Y:S05]  /*0300*/  EXIT ;  /* 0x000000000000794d */ /* 0x000fea0003800000 */
        .weak           $__internal_0_$__cuda_sm20_sqrt_rn_f32_slowpath
        .type           $__internal_0_$__cuda_sm20_sqrt_rn_f32_slowpath,@function
        .size           $__internal_0_$__cuda_sm20_sqrt_rn_f32_slowpath,(.L_x_5 - $__internal_0_$__cuda_sm20_sqrt_rn_f32_slowpath)
$__internal_0_$__cuda_sm20_sqrt_rn_f32_slowpath:
[----:B------:R-:W-:-:S13]  /*0310*/  LOP3.LUT P0, RZ, R0, 0x7fffffff, RZ, 0xc0, !PT ;  /* 0x7fffffff00ff7812 */ /* 0x000fda000780c0ff */
[----:B------:R-:W-:Y:S01]  /*0320*/  @!P0 MOV R4, R0 ;  /* 0x0000000000048202 */ /* 0x000fe20000000f00 */
[----:B------:R-:W-:Y:S06]  /*0330*/  @!P0 BRA `(.L_x_3) ;  /* 0x0000000000408947 */ /* 0x000fec0003800000 */
[----:B------:R-:W-:-:S13]  /*0340*/  FSETP.GEU.FTZ.AND P0, PT, R0, RZ, PT ;  /* 0x000000ff0000720b */ /* 0x000fda0003f1e000 */
[----:B------:R-:W-:Y:S01]  /*0350*/  @!P0 IMAD.MOV.U32 R4, RZ, RZ, 0x7fffffff ;  /* 0x7fffffffff048424 */ /* 0x000fe200078e00ff */
[----:B------:R-:W-:Y:S06]  /*0360*/  @!P0 BRA `(.L_x_3) ;  /* 0x0000000000348947 */ /* 0x000fec0003800000 */
[----:B------:R-:W-:-:S13]  /*0370*/  FSETP.GTU.FTZ.AND P0, PT, |R0|, +INF , PT ;  /* 0x7f8000000000780b */ /* 0x000fda0003f1c200 */
[----:B------:R-:W-:Y:S01]  /*0380*/  @P0 FADD.FTZ R4, R0, 1 ;  /* 0x3f80000000040421 */ /* 0x000fe20000010000 */
[----:B------:R-:W-:Y:S06]  /*0390*/  @P0 BRA `(.L_x_3) ;  /* 0x0000000000280947 */ /* 0x000fec0003800000 */
[----:B------:R-:W-:-:S13]  /*03a0*/  FSETP.NEU.FTZ.AND P0, PT, |R0|, +INF , PT ;  /* 0x7f8000000000780b */ /* 0x000fda0003f1d200 */
[----:B------:R-:W-:-:S04]  /*03b0*/  @P0 FFMA R5, R0, 1.84467440737095516160e+19, RZ ;  /* 0x5f80000000050823 */ /* 0x000fc800000000ff */
[----:B------:R-:W0:Y:S02]  /*03c0*/  @P0 MUFU.RSQ R4, R5 ;  /* 0x0000000500040308 */ /* 0x000e240000001400 */
[----:B0-----:R-:W-:Y:S01]  /*03d0*/  @P0 FMUL.FTZ R6, R5, R4 ;  /* 0x0000000405060220 */ /* 0x001fe20000410000 */
[----:B------:R-:W-:Y:S01]  /*03e0*/  @P0 FMUL.FTZ R8, R4, 0.5 ;  /* 0x3f00000004080820 */ /* 0x000fe20000410000 */
[----:B------:R-:W-:Y:S02]  /*03f0*/  @!P0 MOV R4, R0 ;  /* 0x0000000000048202 */ /* 0x000fe40000000f00 */
[----:B------:R-:W-:-:S04]  /*0400*/  @P0 FADD.FTZ R7, -R6, -RZ ;  /* 0x800000ff06070221 */ /* 0x000fc80000010100 */
[----:B------:R-:W-:-:S04]  /*0410*/  @P0 FFMA R7, R6, R7, R5 ;  /* 0x0000000706070223 */ /* 0x000fc80000000005 */
[----:B------:R-:W-:-:S04]  /*0420*/  @P0 FFMA R7, R7, R8, R6 ;  /* 0x0000000807070223 */ /* 0x000fc80000000006 */
[----:B------:R-:W-:-:S07]  /*0430*/  @P0 FMUL.FTZ R4, R7, 2.3283064365386962891e-10 ;  /* 0x2f80000007040820 */ /* 0x000fce0000410000 */
.L_x_3:
[----:B------:R-:W-:Y:S01]  /*0440*/  IMAD.MOV.U32 R7, RZ, RZ, R4 ;  /* 0x000000ffff077224 */ /* 0x000fe200078e0004 */
[----:B------:R-:W-:Y:S01]  /*0450*/  MOV R4, R9 ;  /* 0x0000000900047202 */ /* 0x000fe20000000f00 */
[----:B------:R-:W-:-:S04]  /*0460*/  IMAD.MOV.U32 R5, RZ, RZ, 0x0 ;  /* 0x00000000ff057424 */ /* 0x000fc800078e00ff */
[----:B------:R-:W-:Y:S05]  /*0470*/  RET.REL.NODEC R4 `(_Z16computeDistancesPKfS0_S0_S0_Pfm) ;  /* 0xfffffff804e07950 */ /* 0x000fea0003c3ffff */
.L_x_4:
[----:B------:R-:W-:-:S00]  /*0480*/  BRA `(.L_x_4) ;  /* 0xfffffffc00fc7947 */ /* 0x000fc0000383ffff */
[----:B------:R-:W-:-:S00]  /*0490*/  NOP ;  /* 0x0000000000007918 */ /* 0x000fc00000000000 */
        /* <DEDUP_REMOVED lines=14> */
.L_x_5:


//--------------------- .nv.shared.reserved.0     --------------------------
	.section	.nv.shared.reserved.0,"aw",@nobits
	.weak		__nv_reservedSMEM_offset_0_alias
	.size		__nv_reservedSMEM_offset_0_alias, 0, 64
	.other		__nv_reservedSMEM_offset_0_alias,@"STO_CUDA_RESERVED_SHARED STV_DEFAULT"
__nv_reservedSMEM_offset_0_alias:
	.zero		0
	.zero		64


//--------------------- .nv.constant0._Z16computeDistancesPKfS0_S0_S0_Pfm --------------------------
	.section	.nv.constant0._Z16computeDistancesPKfS0_S0_S0_Pfm,"a",@progbits
	.sectionflags	@""
	.align	4
.nv.constant0._Z16computeDistancesPKfS0_S0_S0_Pfm:
	.zero		944


//--------------------- SYMBOLS --------------------------

	.type		.nv.reservedSmem.offset0,@object
	.size		.nv.reservedSmem.offset0,0x4
